//
// Generated by NVIDIA NVVM Compiler
//
// Compiler Build ID: CL-36424714
// Cuda compilation tools, release 13.0, V13.0.88
// Based on NVVM 20.0.0
//

.version 9.0
.target sm_100
.address_size 64

	// .globl	_Z10diffKernelPfS_i

.visible .entry _Z10diffKernelPfS_i(
	.param .u64 .ptr .align 1 _Z10diffKernelPfS_i_param_0,
	.param .u64 .ptr .align 1 _Z10diffKernelPfS_i_param_1,
	.param .u32 _Z10diffKernelPfS_i_param_2
)
{
	.reg .pred 	%p<2>;
	.reg .b32 	%r<7>;
	.reg .b32 	%f<4>;
	.reg .b64 	%rd<8>;

	ld.param.u64 	%rd1, [_Z10diffKernelPfS_i_param_0];
	ld.param.u64 	%rd2, [_Z10diffKernelPfS_i_param_1];
	ld.param.u32 	%r2, [_Z10diffKernelPfS_i_param_2];
	mov.u32 	%r3, %ntid.x;
	mov.u32 	%r4, %ctaid.x;
	mov.u32 	%r5, %tid.x;
	mad.lo.s32 	%r1, %r3, %r4, %r5;
	add.s32 	%r6, %r2, -1;
	setp.ge.s32 	%p1, %r1, %r6;
	@%p1 bra 	$L__BB0_2;
	cvta.to.global.u64 	%rd3, %rd1;
	cvta.to.global.u64 	%rd4, %rd2;
	mul.wide.s32 	%rd5, %r1, 4;
	add.s64 	%rd6, %rd3, %rd5;
	ld.global.f32 	%f1, [%rd6+4];
	ld.global.f32 	%f2, [%rd6];
	sub.f32 	%f3, %f1, %f2;
	add.s64 	%rd7, %rd4, %rd5;
	st.global.f32 	[%rd7], %f3;
$L__BB0_2:
	ret;

}


// ===== COMPILED SASS (sm_100) =====

	.target	sm_100

	.elftype	@"ET_EXEC"


//--------------------- .note.nv.tkinfo           --------------------------
	.section	.note.nv.tkinfo,"",@"SHT_NOTE"
	.sectionflags	@"SHF_NOTE_NV_TKINFO"
	.tkinfo
        /*0018*/ 	.word	0x00000002
        /*0030*/ 	.string	""
        /*0030*/ 	.string	"ptxas"
        /*0030*/ 	.string	"Cuda compilation tools, release 13.0, V13.0.88"
        /*0030*/ 	.string	"Build cuda_13.0.r13.0/compiler.36424714_0"
        /*0030*/ 	.string	"-arch sm_100 -m 64 "



//--------------------- .note.nv.cuinfo           --------------------------
	.section	.note.nv.cuinfo,"",@"SHT_NOTE"
	.sectionflags	@"SHF_NOTE_NV_CUINFO"
        /*0018*/ 	.short	0x0002
        /*001a*/ 	.short	0x0064
        /*001c*/ 	.short	0x0082
	.zero		2


//--------------------- .nv.info                  --------------------------
	.section	.nv.info,"",@"SHT_CUDA_INFO"
	.align	4


	//----- nvinfo : EIATTR_REGCOUNT
	.align		4
        /*0000*/ 	.byte	0x04, 0x2f
        /*0002*/ 	.short	(.L_1 - .L_0)
	.align		4
.L_0:
        /*0004*/ 	.word	index@(_Z10diffKernelPfS_i)
        /*0008*/ 	.word	0x0000000c


	//----- nvinfo : EIATTR_FRAME_SIZE
	.align		4
.L_1:
        /*000c*/ 	.byte	0x04, 0x11
        /*000e*/ 	.short	(.L_3 - .L_2)
	.align		4
.L_2:
        /*0010*/ 	.word	index@(_Z10diffKernelPfS_i)
        /*0014*/ 	.word	0x00000000


	//----- nvinfo : EIATTR_MIN_STACK_SIZE
	.align		4
.L_3:
        /*0018*/ 	.byte	0x04, 0x12
        /*001a*/ 	.short	(.L_5 - .L_4)
	.align		4
.L_4:
        /*001c*/ 	.word	index@(_Z10diffKernelPfS_i)
        /*0020*/ 	.word	0x00000000
.L_5:


//--------------------- .nv.compat                --------------------------
	.section	.nv.compat,"",@"SHT_CUDA_COMPAT_INFO"
	.align	4
        /*0000*/ 	.byte	0x02, 0x09, 0x00, 0x00, 0x02, 0x02, 0x01, 0x00, 0x02, 0x05, 0x05, 0x00, 0x03, 0x07, 0x01, 0x01
        /*0010*/ 	.byte	0x02, 0x03, 0x00, 0x00, 0x02, 0x06, 0x01, 0x00, 0x04, 0x0b, 0x08, 0x00, 0x09, 0x00, 0x00, 0x00
        /*0020*/ 	.byte	0x00, 0x00, 0x00, 0x00


//--------------------- .nv.info._Z10diffKernelPfS_i --------------------------
	.section	.nv.info._Z10diffKernelPfS_i,"",@"SHT_CUDA_INFO"
	.sectionflags	@""
	.align	4


	//----- nvinfo : EIATTR_CUDA_API_VERSION
	.align		4
        /*0000*/ 	.byte	0x04, 0x37
        /*0002*/ 	.short	(.L_7 - .L_6)
.L_6:
        /*0004*/ 	.word	0x00000082


	//----- nvinfo : EIATTR_KPARAM_INFO
	.align		4
.L_7:
        /*0008*/ 	.byte	0x04, 0x17
        /*000a*/ 	.short	(.L_9 - .L_8)
.L_8:
        /*000c*/ 	.word	0x00000000
        /*0010*/ 	.short	0x0002
        /*0012*/ 	.short	0x0010
        /*0014*/ 	.byte	0x00, 0xf0, 0x11, 0x00


	//----- nvinfo : EIATTR_KPARAM_INFO
	.align		4
.L_9:
        /*0018*/ 	.byte	0x04, 0x17
        /*001a*/ 	.short	(.L_11 - .L_10)
.L_10:
        /*001c*/ 	.word	0x00000000
        /*0020*/ 	.short	0x0001
        /*0022*/ 	.short	0x0008
        /*0024*/ 	.byte	0x00, 0xf5, 0x21, 0x00


	//----- nvinfo : EIATTR_KPARAM_INFO
	.align		4
.L_11:
        /*0028*/ 	.byte	0x04, 0x17
        /*002a*/ 	.short	(.L_13 - .L_12)
.L_12:
        /*002c*/ 	.word	0x00000000
        /*0030*/ 	.short	0x0000
        /*0032*/ 	.short	0x0000
        /*0034*/ 	.byte	0x00, 0xf5, 0x21, 0x00


	//----- nvinfo : EIATTR_SPARSE_MMA_MASK
	.align		4
.L_13:
        /*0038*/ 	.byte	0x03, 0x50
        /*003a*/ 	.short	0x0000


	//----- nvinfo : EIATTR_MAXREG_COUNT
	.align		4
        /*003c*/ 	.byte	0x03, 0x1b
        /*003e*/ 	.short	0x00ff


	//----- nvinfo : EIATTR_MERCURY_ISA_VERSION
	.align		4
        /*0040*/ 	.byte	0x03, 0x5f
        /*0042*/ 	.short	0x0101


	//----- nvinfo : EIATTR_VRC_CTA_INIT_COUNT
	.align		4
        /*0044*/ 	.byte	0x02, 0x4a
	.zero		1
	.zero		1


	//----- nvinfo : EIATTR_EXIT_INSTR_OFFSETS
	.align		4
        /*0048*/ 	.byte	0x04, 0x1c
        /*004a*/ 	.short	(.L_15 - .L_14)


	//   ....[0]....
.L_14:
        /*004c*/ 	.word	0x00000080


	//   ....[1]....
        /*0050*/ 	.word	0x00000120


	//----- nvinfo : EIATTR_CBANK_PARAM_SIZE
	.align		4
.L_15:
        /*0054*/ 	.byte	0x03, 0x19
        /*0056*/ 	.short	0x0014


	//----- nvinfo : EIATTR_PARAM_CBANK
	.align		4
        /*0058*/ 	.byte	0x04, 0x0a
        /*005a*/ 	.short	(.L_17 - .L_16)
	.align		4
.L_16:
        /*005c*/ 	.word	index@(.nv.constant0._Z10diffKernelPfS_i)
        /*0060*/ 	.short	0x0380
        /*0062*/ 	.short	0x0014


	//----- nvinfo : EIATTR_SW_WAR
	.align		4
.L_17:
        /*0064*/ 	.byte	0x04, 0x36
        /*0066*/ 	.short	(.L_19 - .L_18)
.L_18:
        /*0068*/ 	.word	0x00000008
.L_19:


//--------------------- .nv.callgraph             --------------------------
	.section	.nv.callgraph,"",@"SHT_CUDA_CALLGRAPH"
	.align	4
	.sectionentsize	8
	.align		4
        /*0000*/ 	.word	0x00000000
	.align		4
        /*0004*/ 	.word	0xffffffff
	.align		4
        /*0008*/ 	.word	0x00000000
	.align		4
        /*000c*/ 	.word	0xfffffffe
	.align		4
        /*0010*/ 	.word	0x00000000
	.align		4
        /*0014*/ 	.word	0xfffffffd
	.align		4
        /*0018*/ 	.word	0x00000000
	.align		4
        /*001c*/ 	.word	0xfffffffc


//--------------------- .text._Z10diffKernelPfS_i --------------------------
	.section	.text._Z10diffKernelPfS_i,"ax",@progbits
	.align	128
        .global         _Z10diffKernelPfS_i
        .type           _Z10diffKernelPfS_i,@function
        .size           _Z10diffKernelPfS_i,(.L_x_1 - _Z10diffKernelPfS_i)
        .other          _Z10diffKernelPfS_i,@"STO_CUDA_ENTRY STV_DEFAULT"
_Z10diffKernelPfS_i:
.text._Z10diffKernelPfS_i:
[----:B------:R-:W-:Y:S01]  /*0000*/  LDC R1, c[0x0][0x37c] ;  /* 0x0000df00ff017b82 */ /* 0x000fe20000000800 */
[----:B------:R-:W0:Y:S01]  /*0010*/  S2R R7, SR_CTAID.X ;  /* 0x0000000000077919 */ /* 0x000e220000002500 */
[----:B------:R-:W1:Y:S01]  /*0020*/  LDCU UR4, c[0x0][0x390] ;  /* 0x00007200ff0477ac */ /* 0x000e620008000800 */
[----:B------:R-:W0:Y:S01]  /*0030*/  S2R R0, SR_TID.X ;  /* 0x0000000000007919 */ /* 0x000e220000002100 */
[----:B------:R-:W0:Y:S01]  /*0040*/  LDCU UR5, c[0x0][0x360] ;  /* 0x00006c00ff0577ac */ /* 0x000e220008000800 */
[----:B-1----:R-:W-:Y:S01]  /*0050*/  UIADD3 UR4, UPT, UPT, UR4, -0x1, URZ ;  /* 0xffffffff04047890 */ /* 0x002fe2000fffe0ff */
[----:B0-----:R-:W-:-:S05]  /*0060*/  IMAD R7, R7, UR5, R0 ;  /* 0x0000000507077c24 */ /* 0x001fca000f8e0200 */
[----:B------:R-:W-:-:S13]  /*0070*/  ISETP.GE.AND P0, PT, R7, UR4, PT ;  /* 0x0000000407007c0c */ /* 0x000fda000bf06270 */
[----:B------:R-:W-:Y:S05]  /*0080*/  @P0 EXIT ;  /* 0x000000000000094d */ /* 0x000fea0003800000 */
[----:B------:R-:W0:Y:S01]  /*0090*/  LDC.64 R2, c[0x0][0x380] ;  /* 0x0000e000ff027b82 */ /* 0x000e220000000a00 */
[----:B------:R-:W1:Y:S07]  /*00a0*/  LDCU.64 UR4, c[0x0][0x358] ;  /* 0x00006b00ff0477ac */ /* 0x000e6e0008000a00 */
[----:B------:R-:W2:Y:S01]  /*00b0*/  LDC.64 R4, c[0x0][0x388] ;  /* 0x0000e200ff047b82 */ /* 0x000ea20000000a00 */
[----:B0-----:R-:W-:-:S05]  /*00c0*/  IMAD.WIDE R2, R7, 0x4, R2 ;  /* 0x0000000407027825 */ /* 0x001fca00078e0202 */
[----:B-1----:R-:W3:Y:S04]  /*00d0*/  LDG.E R0, desc[UR4][R2.64+0x4] ;  /* 0x0000040402007981 */ /* 0x002ee8000c1e1900 */
[----:B------:R-:W3:Y:S01]  /*00e0*/  LDG.E R9, desc[UR4][R2.64] ;  /* 0x0000000402097981 */ /* 0x000ee2000c1e1900 */
[----:B--2---:R-:W-:-:S04]  /*00f0*/  IMAD.WIDE R4, R7, 0x4, R4 ;  /* 0x0000000407047825 */ /* 0x004fc800078e0204 */
[----:B---3--:R-:W-:-:S05]  /*0100*/  FADD R9, R0, -R9 ;  /* 0x8000000900097221 */ /* 0x008fca0000000000 */
[----:B------:R-:W-:Y:S01]  /*0110*/  STG.E desc[UR4][R4.64], R9 ;  /* 0x0000000904007986 */ /* 0x000fe2000c101904 */
[----:B------:R-:W-:Y:S05]  /*0120*/  EXIT ;  /* 0x000000000000794d */ /* 0x000fea0003800000 */
.L_x_0:
[----:B------:R-:W-:-:S00]  /*0130*/  BRA `(.L_x_0) ;  /* 0xfffffffc00fc7947 */ /* 0x000fc0000383ffff */
[----:B------:R-:W-:-:S00]  /*0140*/  NOP ;  /* 0x0000000000007918 */ /* 0x000fc00000000000 */
        /* <DEDUP_REMOVED lines=11> */
.L_x_1:


//--------------------- .nv.shared.reserved.0     --------------------------
	.section	.nv.shared.reserved.0,"aw",@nobits
	.weak		__nv_reservedSMEM_offset_0_alias
	.size		__nv_reservedSMEM_offset_0_alias, 0, 64
	.other		__nv_reservedSMEM_offset_0_alias,@"STO_CUDA_RESERVED_SHARED STV_DEFAULT"
__nv_reservedSMEM_offset_0_alias:
	.zero		0
	.zero		64


//--------------------- .nv.constant0._Z10diffKernelPfS_i --------------------------
	.section	.nv.constant0._Z10diffKernelPfS_i,"a",@progbits
	.sectionflags	@""
	.align	4
.nv.constant0._Z10diffKernelPfS_i:
	.zero		916


//--------------------- SYMBOLS --------------------------

	.type		.nv.reservedSmem.offset0,@object
	.size		.nv.reservedSmem.offset0,0x4
